//
// Generated by NVIDIA NVVM Compiler
//
// Compiler Build ID: CL-36424714
// Cuda compilation tools, release 13.0, V13.0.88
// Based on NVVM 20.0.0
//

.version 9.0
.target sm_100
.address_size 64

	// .globl	_Z6MatAddPfS_S_

.visible .entry _Z6MatAddPfS_S_(
	.param .u64 .ptr .align 1 _Z6MatAddPfS_S__param_0,
	.param .u64 .ptr .align 1 _Z6MatAddPfS_S__param_1,
	.param .u64 .ptr .align 1 _Z6MatAddPfS_S__param_2
)
{
	.reg .pred 	%p<4>;
	.reg .b32 	%r<11>;
	.reg .b32 	%f<4>;
	.reg .b64 	%rd<11>;

	ld.param.u64 	%rd1, [_Z6MatAddPfS_S__param_0];
	ld.param.u64 	%rd2, [_Z6MatAddPfS_S__param_1];
	ld.param.u64 	%rd3, [_Z6MatAddPfS_S__param_2];
	mov.u32 	%r3, %ctaid.y;
	mov.u32 	%r4, %ntid.y;
	mov.u32 	%r5, %tid.y;
	mad.lo.s32 	%r1, %r3, %r4, %r5;
	mov.u32 	%r6, %ctaid.x;
	mov.u32 	%r7, %ntid.x;
	mov.u32 	%r8, %tid.x;
	mad.lo.s32 	%r2, %r6, %r7, %r8;
	setp.gt.u32 	%p1, %r1, 1023;
	setp.gt.s32 	%p2, %r2, 1023;
	or.pred  	%p3, %p1, %p2;
	@%p3 bra 	$L__BB0_2;
	cvta.to.global.u64 	%rd4, %rd1;
	cvta.to.global.u64 	%rd5, %rd2;
	cvta.to.global.u64 	%rd6, %rd3;
	shl.b32 	%r9, %r1, 10;
	add.s32 	%r10, %r9, %r2;
	mul.wide.s32 	%rd7, %r10, 4;
	add.s64 	%rd8, %rd4, %rd7;
	ld.global.f32 	%f1, [%rd8];
	add.s64 	%rd9, %rd5, %rd7;
	ld.global.f32 	%f2, [%rd9];
	add.f32 	%f3, %f1, %f2;
	add.s64 	%rd10, %rd6, %rd7;
	st.global.f32 	[%rd10], %f3;
$L__BB0_2:
	ret;

}


// ===== COMPILED SASS (sm_100) =====

	.target	sm_100

	.elftype	@"ET_EXEC"


//--------------------- .note.nv.tkinfo           --------------------------
	.section	.note.nv.tkinfo,"",@"SHT_NOTE"
	.sectionflags	@"SHF_NOTE_NV_TKINFO"
	.tkinfo
        /*0018*/ 	.word	0x00000002
        /*0030*/ 	.string	""
        /*0030*/ 	.string	"ptxas"
        /*0030*/ 	.string	"Cuda compilation tools, release 13.0, V13.0.88"
        /*0030*/ 	.string	"Build cuda_13.0.r13.0/compiler.36424714_0"
        /*0030*/ 	.string	"-arch sm_100 -m 64 "



//--------------------- .note.nv.cuinfo           --------------------------
	.section	.note.nv.cuinfo,"",@"SHT_NOTE"
	.sectionflags	@"SHF_NOTE_NV_CUINFO"
        /*0018*/ 	.short	0x0002
        /*001a*/ 	.short	0x0064
        /*001c*/ 	.short	0x0082
	.zero		2


//--------------------- .nv.info                  --------------------------
	.section	.nv.info,"",@"SHT_CUDA_INFO"
	.align	4


	//----- nvinfo : EIATTR_REGCOUNT
	.align		4
        /*0000*/ 	.byte	0x04, 0x2f
        /*0002*/ 	.short	(.L_1 - .L_0)
	.align		4
.L_0:
        /*0004*/ 	.word	index@(_Z6MatAddPfS_S_)
        /*0008*/ 	.word	0x0000000c


	//----- nvinfo : EIATTR_FRAME_SIZE
	.align		4
.L_1:
        /*000c*/ 	.byte	0x04, 0x11
        /*000e*/ 	.short	(.L_3 - .L_2)
	.align		4
.L_2:
        /*0010*/ 	.word	index@(_Z6MatAddPfS_S_)
        /*0014*/ 	.word	0x00000000


	//----- nvinfo : EIATTR_MIN_STACK_SIZE
	.align		4
.L_3:
        /*0018*/ 	.byte	0x04, 0x12
        /*001a*/ 	.short	(.L_5 - .L_4)
	.align		4
.L_4:
        /*001c*/ 	.word	index@(_Z6MatAddPfS_S_)
        /*0020*/ 	.word	0x00000000
.L_5:


//--------------------- .nv.compat                --------------------------
	.section	.nv.compat,"",@"SHT_CUDA_COMPAT_INFO"
	.align	4
        /*0000*/ 	.byte	0x02, 0x09, 0x00, 0x00, 0x02, 0x02, 0x01, 0x00, 0x02, 0x05, 0x05, 0x00, 0x03, 0x07, 0x01, 0x01
        /*0010*/ 	.byte	0x02, 0x03, 0x00, 0x00, 0x02, 0x06, 0x01, 0x00, 0x04, 0x0b, 0x08, 0x00, 0x09, 0x00, 0x00, 0x00
        /*0020*/ 	.byte	0x00, 0x00, 0x00, 0x00


//--------------------- .nv.info._Z6MatAddPfS_S_  --------------------------
	.section	.nv.info._Z6MatAddPfS_S_,"",@"SHT_CUDA_INFO"
	.sectionflags	@""
	.align	4


	//----- nvinfo : EIATTR_CUDA_API_VERSION
	.align		4
        /*0000*/ 	.byte	0x04, 0x37
        /*0002*/ 	.short	(.L_7 - .L_6)
.L_6:
        /*0004*/ 	.word	0x00000082


	//----- nvinfo : EIATTR_KPARAM_INFO
	.align		4
.L_7:
        /*0008*/ 	.byte	0x04, 0x17
        /*000a*/ 	.short	(.L_9 - .L_8)
.L_8:
        /*000c*/ 	.word	0x00000000
        /*0010*/ 	.short	0x0002
        /*0012*/ 	.short	0x0010
        /*0014*/ 	.byte	0x00, 0xf5, 0x21, 0x00


	//----- nvinfo : EIATTR_KPARAM_INFO
	.align		4
.L_9:
        /*0018*/ 	.byte	0x04, 0x17
        /*001a*/ 	.short	(.L_11 - .L_10)
.L_10:
        /*001c*/ 	.word	0x00000000
        /*0020*/ 	.short	0x0001
        /*0022*/ 	.short	0x0008
        /*0024*/ 	.byte	0x00, 0xf5, 0x21, 0x00


	//----- nvinfo : EIATTR_KPARAM_INFO
	.align		4
.L_11:
        /*0028*/ 	.byte	0x04, 0x17
        /*002a*/ 	.short	(.L_13 - .L_12)
.L_12:
        /*002c*/ 	.word	0x00000000
        /*0030*/ 	.short	0x0000
        /*0032*/ 	.short	0x0000
        /*0034*/ 	.byte	0x00, 0xf5, 0x21, 0x00


	//----- nvinfo : EIATTR_SPARSE_MMA_MASK
	.align		4
.L_13:
        /*0038*/ 	.byte	0x03, 0x50
        /*003a*/ 	.short	0x0000


	//----- nvinfo : EIATTR_MAXREG_COUNT
	.align		4
        /*003c*/ 	.byte	0x03, 0x1b
        /*003e*/ 	.short	0x00ff


	//----- nvinfo : EIATTR_MERCURY_ISA_VERSION
	.align		4
        /*0040*/ 	.byte	0x03, 0x5f
        /*0042*/ 	.short	0x0101


	//----- nvinfo : EIATTR_VRC_CTA_INIT_COUNT
	.align		4
        /*0044*/ 	.byte	0x02, 0x4a
	.zero		1
	.zero		1


	//----- nvinfo : EIATTR_EXIT_INSTR_OFFSETS
	.align		4
        /*0048*/ 	.byte	0x04, 0x1c
        /*004a*/ 	.short	(.L_15 - .L_14)


	//   ....[0]....
.L_14:
        /*004c*/ 	.word	0x000000b0


	//   ....[1]....
        /*0050*/ 	.word	0x00000180


	//----- nvinfo : EIATTR_CBANK_PARAM_SIZE
	.align		4
.L_15:
        /*0054*/ 	.byte	0x03, 0x19
        /*0056*/ 	.short	0x0018


	//----- nvinfo : EIATTR_PARAM_CBANK
	.align		4
        /*0058*/ 	.byte	0x04, 0x0a
        /*005a*/ 	.short	(.L_17 - .L_16)
	.align		4
.L_16:
        /*005c*/ 	.word	index@(.nv.constant0._Z6MatAddPfS_S_)
        /*0060*/ 	.short	0x0380
        /*0062*/ 	.short	0x0018


	//----- nvinfo : EIATTR_SW_WAR
	.align		4
.L_17:
        /*0064*/ 	.byte	0x04, 0x36
        /*0066*/ 	.short	(.L_19 - .L_18)
.L_18:
        /*0068*/ 	.word	0x00000008
.L_19:


//--------------------- .nv.callgraph             --------------------------
	.section	.nv.callgraph,"",@"SHT_CUDA_CALLGRAPH"
	.align	4
	.sectionentsize	8
	.align		4
        /*0000*/ 	.word	0x00000000
	.align		4
        /*0004*/ 	.word	0xffffffff
	.align		4
        /*0008*/ 	.word	0x00000000
	.align		4
        /*000c*/ 	.word	0xfffffffe
	.align		4
        /*0010*/ 	.word	0x00000000
	.align		4
        /*0014*/ 	.word	0xfffffffd
	.align		4
        /*0018*/ 	.word	0x00000000
	.align		4
        /*001c*/ 	.word	0xfffffffc


//--------------------- .text._Z6MatAddPfS_S_     --------------------------
	.section	.text._Z6MatAddPfS_S_,"ax",@progbits
	.align	128
        .global         _Z6MatAddPfS_S_
        .type           _Z6MatAddPfS_S_,@function
        .size           _Z6MatAddPfS_S_,(.L_x_1 - _Z6MatAddPfS_S_)
        .other          _Z6MatAddPfS_S_,@"STO_CUDA_ENTRY STV_DEFAULT"
_Z6MatAddPfS_S_:
.text._Z6MatAddPfS_S_:
[----:B------:R-:W-:Y:S01]  /*0000*/  LDC R1, c[0x0][0x37c] ;  /* 0x0000df00ff017b82 */ /* 0x000fe20000000800 */
[----:B------:R-:W0:Y:S07]  /*0010*/  S2R R2, SR_TID.X ;  /* 0x0000000000027919 */ /* 0x000e2e0000002100 */
[----:B------:R-:W1:Y:S01]  /*0020*/  LDC R0, c[0x0][0x364] ;  /* 0x0000d900ff007b82 */ /* 0x000e620000000800 */
[----:B------:R-:W1:Y:S07]  /*0030*/  S2R R3, SR_TID.Y ;  /* 0x0000000000037919 */ /* 0x000e6e0000002200 */
[----:B------:R-:W0:Y:S08]  /*0040*/  S2UR UR5, SR_CTAID.X ;  /* 0x00000000000579c3 */ /* 0x000e300000002500 */
[----:B------:R-:W0:Y:S08]  /*0050*/  LDC R7, c[0x0][0x360] ;  /* 0x0000d800ff077b82 */ /* 0x000e300000000800 */
[----:B------:R-:W1:Y:S01]  /*0060*/  S2UR UR4, SR_CTAID.Y ;  /* 0x00000000000479c3 */ /* 0x000e620000002600 */
[----:B0-----:R-:W-:-:S05]  /*0070*/  IMAD R7, R7, UR5, R2 ;  /* 0x0000000507077c24 */ /* 0x001fca000f8e0202 */
[----:B------:R-:W-:Y:S01]  /*0080*/  ISETP.GT.AND P0, PT, R7, 0x3ff, PT ;  /* 0x000003ff0700780c */ /* 0x000fe20003f04270 */
[----:B-1----:R-:W-:-:S05]  /*0090*/  IMAD R0, R0, UR4, R3 ;  /* 0x0000000400007c24 */ /* 0x002fca000f8e0203 */
[----:B------:R-:W-:-:S13]  /*00a0*/  ISETP.GT.U32.OR P0, PT, R0, 0x3ff, P0 ;  /* 0x000003ff0000780c */ /* 0x000fda0000704470 */
[----:B------:R-:W-:Y:S05]  /*00b0*/  @P0 EXIT ;  /* 0x000000000000094d */ /* 0x000fea0003800000 */
[----:B------:R-:W0:Y:S01]  /*00c0*/  LDC.64 R2, c[0x0][0x380] ;  /* 0x0000e000ff027b82 */ /* 0x000e220000000a00 */
[----:B------:R-:W1:Y:S01]  /*00d0*/  LDCU.64 UR4, c[0x0][0x358] ;  /* 0x00006b00ff0477ac */ /* 0x000e620008000a00 */
[----:B------:R-:W-:-:S06]  /*00e0*/  LEA R9, R0, R7, 0xa ;  /* 0x0000000700097211 */ /* 0x000fcc00078e50ff */
[----:B------:R-:W2:Y:S08]  /*00f0*/  LDC.64 R4, c[0x0][0x388] ;  /* 0x0000e200ff047b82 */ /* 0x000eb00000000a00 */
[----:B------:R-:W3:Y:S01]  /*0100*/  LDC.64 R6, c[0x0][0x390] ;  /* 0x0000e400ff067b82 */ /* 0x000ee20000000a00 */
[----:B0-----:R-:W-:-:S06]  /*0110*/  IMAD.WIDE R2, R9, 0x4, R2 ;  /* 0x0000000409027825 */ /* 0x001fcc00078e0202 */
[----:B-1----:R-:W4:Y:S01]  /*0120*/  LDG.E R2, desc[UR4][R2.64] ;  /* 0x0000000402027981 */ /* 0x002f22000c1e1900 */
[----:B--2---:R-:W-:-:S06]  /*0130*/  IMAD.WIDE R4, R9, 0x4, R4 ;  /* 0x0000000409047825 */ /* 0x004fcc00078e0204 */
[----:B------:R-:W4:Y:S01]  /*0140*/  LDG.E R5, desc[UR4][R4.64] ;  /* 0x0000000404057981 */ /* 0x000f22000c1e1900 */
[----:B---3--:R-:W-:-:S04]  /*0150*/  IMAD.WIDE R6, R9, 0x4, R6 ;  /* 0x0000000409067825 */ /* 0x008fc800078e0206 */
[----:B----4-:R-:W-:-:S05]  /*0160*/  FADD R9, R2, R5 ;  /* 0x0000000502097221 */ /* 0x010fca0000000000 */
[----:B------:R-:W-:Y:S01]  /*0170*/  STG.E desc[UR4][R6.64], R9 ;  /* 0x0000000906007986 */ /* 0x000fe2000c101904 */
[----:B------:R-:W-:Y:S05]  /*0180*/  EXIT ;  /* 0x000000000000794d */ /* 0x000fea0003800000 */
.L_x_0:
[----:B------:R-:W-:-:S00]  /*0190*/  BRA `(.L_x_0) ;  /* 0xfffffffc00fc7947 */ /* 0x000fc0000383ffff */
[----:B------:R-:W-:-:S00]  /*01a0*/  NOP ;  /* 0x0000000000007918 */ /* 0x000fc00000000000 */
        /* <DEDUP_REMOVED lines=13> */
.L_x_1:


//--------------------- .nv.shared.reserved.0     --------------------------
	.section	.nv.shared.reserved.0,"aw",@nobits
	.weak		__nv_reservedSMEM_offset_0_alias
	.size		__nv_reservedSMEM_offset_0_alias, 0, 64
	.other		__nv_reservedSMEM_offset_0_alias,@"STO_CUDA_RESERVED_SHARED STV_DEFAULT"
__nv_reservedSMEM_offset_0_alias:
	.zero		0
	.zero		64


//--------------------- .nv.constant0._Z6MatAddPfS_S_ --------------------------
	.section	.nv.constant0._Z6MatAddPfS_S_,"a",@progbits
	.sectionflags	@""
	.align	4
.nv.constant0._Z6MatAddPfS_S_:
	.zero		920


//--------------------- SYMBOLS --------------------------

	.type		.nv.reservedSmem.offset0,@object
	.size		.nv.reservedSmem.offset0,0x4
